	.headerflags	@"EF_CUDA_TEXMODE_UNIFIED EF_CUDA_64BIT_ADDRESS EF_CUDA_ACCELERATORS EF_CUDA_SM90 EF_CUDA_VIRTUAL_SM(EF_CUDA_SM90)"
	.elftype	@"ET_EXEC"


//--------------------- .nv.info                  --------------------------
	.section	.nv.info,"",@"SHT_CUDA_INFO"
	.align	4


	//----- nvinfo : EIATTR_REGCOUNT
	.align		4
        /*0000*/ 	.byte	0x04, 0x2f
        /*0002*/ 	.short	(.L_3 - .L_2)
	.align		4
.L_2:
        /*0004*/ 	.word	index@(triton_poi_fused__native_batch_norm_legit_no_training_60)
        /*0008*/ 	.word	0x00000016


	//----- nvinfo : EIATTR_MIN_STACK_SIZE
	.align		4
.L_3:
        /*000c*/ 	.byte	0x04, 0x12
        /*000e*/ 	.short	(.L_5 - .L_4)
	.align		4
.L_4:
        /*0010*/ 	.word	index@(triton_poi_fused__native_batch_norm_legit_no_training_60)
        /*0014*/ 	.word	0x00000000


	//----- nvinfo : EIATTR_FRAME_SIZE
	.align		4
.L_5:
        /*0018*/ 	.byte	0x04, 0x11
        /*001a*/ 	.short	(.L_7 - .L_6)
	.align		4
.L_6:
        /*001c*/ 	.word	index@(triton_poi_fused__native_batch_norm_legit_no_training_60)
        /*0020*/ 	.word	0x00000000


	//----- nvinfo : EIATTR_MIN_STACK_SIZE
	.align		4
.L_7:
        /*0024*/ 	.byte	0x04, 0x12
        /*0026*/ 	.short	(.L_9 - .L_8)
	.align		4
.L_8:
        /*0028*/ 	.word	index@(triton_poi_fused__native_batch_norm_legit_no_training_60)
        /*002c*/ 	.word	0x00000000
.L_9:


//--------------------- .nv.info.triton_poi_fused__native_batch_norm_legit_no_training_60 --------------------------
	.section	.nv.info.triton_poi_fused__native_batch_norm_legit_no_training_60,"",@"SHT_CUDA_INFO"
	.sectionflags	@""
	.align	4


	//----- nvinfo : EIATTR_CUDA_API_VERSION
	.align		4
        /*0000*/ 	.byte	0x04, 0x37
        /*0002*/ 	.short	(.L_11 - .L_10)
.L_10:
        /*0004*/ 	.word	0x0000007c


	//----- nvinfo : EIATTR_KPARAM_INFO
	.align		4
.L_11:
        /*0008*/ 	.byte	0x04, 0x17
        /*000a*/ 	.short	(.L_13 - .L_12)
.L_12:
        /*000c*/ 	.word	0x00000000
        /*0010*/ 	.short	0x0006
        /*0012*/ 	.short	0x0030
        /*0014*/ 	.byte	0x00, 0xf0, 0x11, 0x00


	//----- nvinfo : EIATTR_KPARAM_INFO
	.align		4
.L_13:
        /*0018*/ 	.byte	0x04, 0x17
        /*001a*/ 	.short	(.L_15 - .L_14)
.L_14:
        /*001c*/ 	.word	0x00000000
        /*0020*/ 	.short	0x0005
        /*0022*/ 	.short	0x0028
        /*0024*/ 	.byte	0x00, 0xf4, 0x21, 0x00


	//----- nvinfo : EIATTR_KPARAM_INFO
	.align		4
.L_15:
        /*0028*/ 	.byte	0x04, 0x17
        /*002a*/ 	.short	(.L_17 - .L_16)
.L_16:
        /*002c*/ 	.word	0x00000000
        /*0030*/ 	.short	0x0004
        /*0032*/ 	.short	0x0020
        /*0034*/ 	.byte	0x00, 0xf4, 0x21, 0x00


	//----- nvinfo : EIATTR_KPARAM_INFO
	.align		4
.L_17:
        /*0038*/ 	.byte	0x04, 0x17
        /*003a*/ 	.short	(.L_19 - .L_18)
.L_18:
        /*003c*/ 	.word	0x00000000
        /*0040*/ 	.short	0x0003
        /*0042*/ 	.short	0x0018
        /*0044*/ 	.byte	0x00, 0xf4, 0x21, 0x00


	//----- nvinfo : EIATTR_KPARAM_INFO
	.align		4
.L_19:
        /*0048*/ 	.byte	0x04, 0x17
        /*004a*/ 	.short	(.L_21 - .L_20)
.L_20:
        /*004c*/ 	.word	0x00000000
        /*0050*/ 	.short	0x0002
        /*0052*/ 	.short	0x0010
        /*0054*/ 	.byte	0x00, 0xf4, 0x21, 0x00


	//----- nvinfo : EIATTR_KPARAM_INFO
	.align		4
.L_21:
        /*0058*/ 	.byte	0x04, 0x17
        /*005a*/ 	.short	(.L_23 - .L_22)
.L_22:
        /*005c*/ 	.word	0x00000000
        /*0060*/ 	.short	0x0001
        /*0062*/ 	.short	0x0008
        /*0064*/ 	.byte	0x00, 0xf4, 0x21, 0x00


	//----- nvinfo : EIATTR_KPARAM_INFO
	.align		4
.L_23:
        /*0068*/ 	.byte	0x04, 0x17
        /*006a*/ 	.short	(.L_25 - .L_24)
.L_24:
        /*006c*/ 	.word	0x00000000
        /*0070*/ 	.short	0x0000
        /*0072*/ 	.short	0x0000
        /*0074*/ 	.byte	0x00, 0xf4, 0x21, 0x00


	//----- nvinfo : EIATTR_SPARSE_MMA_MASK
	.align		4
.L_25:
        /*0078*/ 	.byte	0x03, 0x50
        /*007a*/ 	.short	0x0000


	//----- nvinfo : EIATTR_MAXREG_COUNT
	.align		4
        /*007c*/ 	.byte	0x03, 0x1b
        /*007e*/ 	.short	0x00ff


	//----- nvinfo : EIATTR_EXIT_INSTR_OFFSETS
	.align		4
        /*0080*/ 	.byte	0x04, 0x1c
        /*0082*/ 	.short	(.L_27 - .L_26)


	//   ....[0]....
.L_26:
        /*0084*/ 	.word	0x000003d0


	//   ....[1]....
        /*0088*/ 	.word	0x000003f0


	//----- nvinfo : EIATTR_REQNTID
	.align		4
.L_27:
        /*008c*/ 	.byte	0x04, 0x10
        /*008e*/ 	.short	(.L_29 - .L_28)
.L_28:
        /*0090*/ 	.word	0x00000080
        /*0094*/ 	.word	0x00000001
        /*0098*/ 	.word	0x00000001


	//----- nvinfo : EIATTR_CBANK_PARAM_SIZE
	.align		4
.L_29:
        /*009c*/ 	.byte	0x03, 0x19
        /*009e*/ 	.short	0x0034


	//----- nvinfo : EIATTR_PARAM_CBANK
	.align		4
        /*00a0*/ 	.byte	0x04, 0x0a
        /*00a2*/ 	.short	(.L_31 - .L_30)
	.align		4
.L_30:
        /*00a4*/ 	.word	index@(.nv.constant0.triton_poi_fused__native_batch_norm_legit_no_training_60)
        /*00a8*/ 	.short	0x0210
        /*00aa*/ 	.short	0x0034


	//----- nvinfo : EIATTR_SW_WAR
	.align		4
.L_31:
        /*00ac*/ 	.byte	0x04, 0x36
        /*00ae*/ 	.short	(.L_33 - .L_32)
.L_32:
        /*00b0*/ 	.word	0x00000008
.L_33:


//--------------------- .nv.callgraph             --------------------------
	.section	.nv.callgraph,"",@"SHT_CUDA_CALLGRAPH"
	.align	4
	.sectionentsize	8
	.align		4
        /*0000*/ 	.word	0x00000000
	.align		4
        /*0004*/ 	.word	0xffffffff
	.align		4
        /*0008*/ 	.word	0x00000000
	.align		4
        /*000c*/ 	.word	0xfffffffe
	.align		4
        /*0010*/ 	.word	0x00000000
	.align		4
        /*0014*/ 	.word	0xfffffffd
	.align		4
        /*0018*/ 	.word	0x00000000
	.align		4
        /*001c*/ 	.word	0xfffffffc


//--------------------- .nv.constant4             --------------------------
	.section	.nv.constant4,"a",@progbits
	.align	8
	.align		8
.nv.constant4:
        /*0000*/ 	.dword	_$_str
	.align		8
        /*0008*/ 	.dword	_$_str_$_2


//--------------------- .text.triton_poi_fused__native_batch_norm_legit_no_training_60 --------------------------
	.section	.text.triton_poi_fused__native_batch_norm_legit_no_training_60,"ax",@progbits
	.align	128
        .global         triton_poi_fused__native_batch_norm_legit_no_training_60
        .type           triton_poi_fused__native_batch_norm_legit_no_training_60,@function
        .size           triton_poi_fused__native_batch_norm_legit_no_training_60,(.L_x_1 - triton_poi_fused__native_batch_norm_legit_no_training_60)
        .other          triton_poi_fused__native_batch_norm_legit_no_training_60,@"STO_CUDA_ENTRY STV_DEFAULT"
triton_poi_fused__native_batch_norm_legit_no_training_60:
.text.triton_poi_fused__native_batch_norm_legit_no_training_60:
[----:B------:R-:W0:Y:S01]  /*0000*/  LDC R1, c[0x0][0x28] ;  /* 0x00000a00ff017b82 */ /* 0x000e220000000800 */
[----:B------:R-:W1:Y:S07]  /*0010*/  S2R R0, SR_TID.X ;  /* 0x0000000000007919 */ /* 0x000e6e0000002100 */
[----:B------:R-:W2:Y:S01]  /*0020*/  LDC.64 R8, c[0x0][0x220] ;  /* 0x00008800ff087b82 */ /* 0x000ea20000000a00 */
[----:B------:R-:W-:Y:S01]  /*0030*/  ULDC.64 UR4, c[0x0][0x208] ;  /* 0x0000820000047ab9 */ /* 0x000fe20000000a00 */
[----:B------:R-:W3:Y:S06]  /*0040*/  S2R R3, SR_CTAID.X ;  /* 0x0000000000037919 */ /* 0x000eec0000002500 */
[----:B------:R-:W4:Y:S08]  /*0050*/  LDC.64 R12, c[0x0][0x210] ;  /* 0x00008400ff0c7b82 */ /* 0x000f300000000a00 */
[----:B------:R-:W5:Y:S08]  /*0060*/  LDC.64 R14, c[0x0][0x218] ;  /* 0x00008600ff0e7b82 */ /* 0x000f700000000a00 */
[----:B------:R-:W5:Y:S01]  /*0070*/  LDC.64 R16, c[0x0][0x228] ;  /* 0x00008a00ff107b82 */ /* 0x000f620000000a00 */
[----:B-1----:R-:W-:-:S07]  /*0080*/  SHF.L.U32 R0, R0, 0x1, RZ ;  /* 0x0000000100007819 */ /* 0x002fce00000006ff */
[----:B------:R-:W1:Y:S01]  /*0090*/  LDC.64 R18, c[0x0][0x230] ;  /* 0x00008c00ff127b82 */ /* 0x000e620000000a00 */
[----:B------:R-:W-:-:S04]  /*00a0*/  LOP3.LUT R0, R0, 0xfe, RZ, 0xc0, !PT ;  /* 0x000000fe00007812 */ /* 0x000fc800078ec0ff */
[----:B---3--:R-:W-:-:S04]  /*00b0*/  LEA R0, R3, R0, 0x8 ;  /* 0x0000000003007211 */ /* 0x008fc800078e40ff */
[C---:B------:R-:W-:Y:S01]  /*00c0*/  ISETP.GE.AND P4, PT, R0.reuse, 0x9f00, PT ;  /* 0x00009f000000780c */ /* 0x040fe20003f86270 */
[----:B------:R-:W-:-:S05]  /*00d0*/  IMAD.HI R2, R0, 0x19c2d14f, RZ ;  /* 0x19c2d14f00027827 */ /* 0x000fca00078e02ff */
[----:B------:R-:W-:-:S04]  /*00e0*/  SHF.R.U32.HI R3, RZ, 0x1f, R2 ;  /* 0x0000001fff037819 */ /* 0x000fc80000011602 */
[----:B------:R-:W-:-:S05]  /*00f0*/  LEA.HI.SX32 R3, R2, R3, 0x1a ;  /* 0x0000000302037211 */ /* 0x000fca00078fd2ff */
[----:B------:R-:W-:Y:S01]  /*0100*/  IMAD R11, R3, -0x27c, R0 ;  /* 0xfffffd84030b7824 */ /* 0x000fe200078e0200 */
[----:B------:R-:W-:-:S03]  /*0110*/  CS2R R2, SRZ ;  /* 0x0000000000027805 */ /* 0x000fc6000001ff00 */
[----:B--2---:R-:W-:-:S05]  /*0120*/  IMAD.WIDE R8, R11, 0x4, R8 ;  /* 0x000000040b087825 */ /* 0x004fca00078e0208 */
[----:B------:R2:W3:Y:S01]  /*0130*/  @!P4 LDG.E.EL.64 R2, desc[UR4][R8.64] ;  /* 0x000000040802c981 */ /* 0x0004e2000c2e1b00 */
[----:B------:R-:W-:Y:S02]  /*0140*/  CS2R R4, SRZ ;  /* 0x0000000000047805 */ /* 0x000fe4000001ff00 */
[----:B------:R-:W-:Y:S01]  /*0150*/  CS2R R6, SRZ ;  /* 0x0000000000067805 */ /* 0x000fe2000001ff00 */
[----:B----4-:R-:W-:-:S04]  /*0160*/  IMAD.WIDE R12, R0, 0x4, R12 ;  /* 0x00000004000c7825 */ /* 0x010fc800078e020c */
[C---:B-----5:R-:W-:Y:S01]  /*0170*/  IMAD.WIDE R14, R11.reuse, 0x4, R14 ;  /* 0x000000040b0e7825 */ /* 0x060fe200078e020e */
[----:B------:R-:W4:Y:S04]  /*0180*/  @!P4 LDG.E.64 R4, desc[UR4][R12.64] ;  /* 0x000000040c04c981 */ /* 0x000f28000c1e1b00 */
[----:B------:R5:W4:Y:S01]  /*0190*/  @!P4 LDG.E.EL.64 R6, desc[UR4][R14.64] ;  /* 0x000000040e06c981 */ /* 0x000b22000c2e1b00 */
[----:B0-----:R-:W-:Y:S01]  /*01a0*/  IMAD.WIDE R16, R11, 0x4, R16 ;  /* 0x000000040b107825 */ /* 0x001fe200078e0210 */
[----:B--2---:R-:W-:-:S03]  /*01b0*/  CS2R R8, SRZ ;  /* 0x0000000000087805 */ /* 0x004fc6000001ff00 */
[----:B-1----:R-:W-:Y:S01]  /*01c0*/  IMAD.WIDE R18, R11, 0x4, R18 ;  /* 0x000000040b127825 */ /* 0x002fe200078e0212 */
[----:B------:R-:W-:-:S04]  /*01d0*/  CS2R R10, SRZ ;  /* 0x00000000000a7805 */ /* 0x000fc8000001ff00 */
[----:B------:R-:W2:Y:S04]  /*01e0*/  @!P4 LDG.E.EL.64 R8, desc[UR4][R18.64] ;  /* 0x000000041208c981 */ /* 0x000ea8000c2e1b00 */
[----:B------:R-:W2:Y:S01]  /*01f0*/  @!P4 LDG.E.EL.64 R10, desc[UR4][R16.64] ;  /* 0x00000004100ac981 */ /* 0x000ea2000c2e1b00 */
[----:B-----5:R-:W-:Y:S01]  /*0200*/  HFMA2.MMA R15, -RZ, RZ, 1.625, 0 ;  /* 0x3e800000ff0f7435 */ /* 0x020fe200000001ff */
[----:B---3--:R-:W-:Y:S01]  /*0210*/  FADD R2, R2, 9.9999997473787516356e-06 ;  /* 0x3727c5ac02027421 */ /* 0x008fe20000000000 */
[----:B------:R-:W-:-:S03]  /*0220*/  FADD R12, R3, 9.9999997473787516356e-06 ;  /* 0x3727c5ac030c7421 */ /* 0x000fc60000000000 */
[----:B------:R0:W1:Y:S08]  /*0230*/  MUFU.SQRT R13, R2 ;  /* 0x00000002000d7308 */ /* 0x0000700000002000 */
[----:B------:R-:W3:Y:S01]  /*0240*/  MUFU.SQRT R14, R12 ;  /* 0x0000000c000e7308 */ /* 0x000ee20000002000 */
[----:B0-----:R-:W0:Y:S01]  /*0250*/  LDC.64 R2, c[0x0][0x238] ;  /* 0x00008e00ff027b82 */ /* 0x001e220000000a00 */
[----:B-1----:R-:W-:-:S02]  /*0260*/  FSETP.GT.AND P0, PT, R13, 8.50705917302346158658e+37, PT ;  /* 0x7e8000000d00780b */ /* 0x002fc40003f04000 */
[----:B------:R-:W-:Y:S02]  /*0270*/  FSETP.GEU.AND P2, PT, R13, 1.175494350822287508e-38, PT ;  /* 0x008000000d00780b */ /* 0x000fe40003f4e000 */
[C---:B---3--:R-:W-:Y:S02]  /*0280*/  FSETP.GT.AND P1, PT, R14.reuse, 8.50705917302346158658e+37, PT ;  /* 0x7e8000000e00780b */ /* 0x048fe40003f24000 */
[----:B------:R-:W-:-:S07]  /*0290*/  FSETP.GEU.AND P3, PT, R14, 1.175494350822287508e-38, PT ;  /* 0x008000000e00780b */ /* 0x000fce0003f6e000 */
[----:B------:R-:W-:-:S04]  /*02a0*/  @P0 FMUL R13, R13, 0.25 ;  /* 0x3e8000000d0d0820 */ /* 0x000fc80000400000 */
[----:B------:R-:W-:Y:S01]  /*02b0*/  @!P2 FMUL R13, R13, 16777216 ;  /* 0x4b8000000d0da820 */ /* 0x000fe20000400000 */
[----:B------:R-:W-:-:S04]  /*02c0*/  @P1 FMUL R14, R14, 0.25 ;  /* 0x3e8000000e0e1820 */ /* 0x000fc80000400000 */
[----:B------:R-:W-:Y:S01]  /*02d0*/  @!P3 FMUL R14, R14, 16777216 ;  /* 0x4b8000000e0eb820 */ /* 0x000fe20000400000 */
[----:B------:R-:W1:Y:S01]  /*02e0*/  MUFU.RCP R13, R13 ;  /* 0x0000000d000d7308 */ /* 0x000e620000001000 */
[----:B------:R-:W-:-:S07]  /*02f0*/  FSEL R12, R15, 1, P0 ;  /* 0x3f8000000f0c7808 */ /* 0x000fce0000000000 */
[----:B------:R-:W3:Y:S01]  /*0300*/  MUFU.RCP R14, R14 ;  /* 0x0000000e000e7308 */ /* 0x000ee20000001000 */
[----:B------:R-:W-:Y:S01]  /*0310*/  FSEL R15, R15, 1, P1 ;  /* 0x3f8000000f0f7808 */ /* 0x000fe20000800000 */
[----:B------:R-:W-:Y:S01]  /*0320*/  @!P2 FMUL R12, R12, 16777216 ;  /* 0x4b8000000c0ca820 */ /* 0x000fe20000400000 */
[----:B----4-:R-:W-:-:S03]  /*0330*/  FADD R4, -R6, R4 ;  /* 0x0000000406047221 */ /* 0x010fc60000000100 */
[----:B------:R-:W-:Y:S01]  /*0340*/  @!P3 FMUL R15, R15, 16777216 ;  /* 0x4b8000000f0fb820 */ /* 0x000fe20000400000 */
[----:B------:R-:W-:Y:S01]  /*0350*/  FADD R5, -R7, R5 ;  /* 0x0000000507057221 */ /* 0x000fe20000000100 */
[----:B-1----:R-:W-:Y:S02]  /*0360*/  FMUL R13, R13, R12 ;  /* 0x0000000c0d0d7220 */ /* 0x002fe40000400000 */
[----:B---3--:R-:W-:Y:S02]  /*0370*/  FMUL R6, R14, R15 ;  /* 0x0000000f0e067220 */ /* 0x008fe40000400000 */
[----:B------:R-:W-:Y:S02]  /*0380*/  FMUL R13, R4, R13 ;  /* 0x0000000d040d7220 */ /* 0x000fe40000400000 */
[----:B------:R-:W-:Y:S01]  /*0390*/  FMUL R6, R5, R6 ;  /* 0x0000000605067220 */ /* 0x000fe20000400000 */
[----:B0-----:R-:W-:-:S04]  /*03a0*/  IMAD.WIDE R2, R0, 0x4, R2 ;  /* 0x0000000400027825 */ /* 0x001fc800078e0202 */
[----:B--2---:R-:W-:Y:S01]  /*03b0*/  FFMA R8, R13, R10, R8 ;  /* 0x0000000a0d087223 */ /* 0x004fe20000000008 */
[----:B------:R-:W-:Y:S01]  /*03c0*/  FFMA R9, R6, R11, R9 ;  /* 0x0000000b06097223 */ /* 0x000fe20000000009 */
[----:B------:R-:W-:Y:S06]  /*03d0*/  @P4 EXIT ;  /* 0x000000000000494d */ /* 0x000fec0003800000 */
[----:B------:R-:W-:Y:S01]  /*03e0*/  STG.E.64 desc[UR4][R2.64], R8 ;  /* 0x0000000802007986 */ /* 0x000fe2000c101b04 */
[----:B------:R-:W-:Y:S05]  /*03f0*/  EXIT ;  /* 0x000000000000794d */ /* 0x000fea0003800000 */
.L_x_0:
[----:B------:R-:W-:-:S00]  /*0400*/  BRA `(.L_x_0) ;  /* 0xfffffffc00fc7947 */ /* 0x000fc0000383ffff */
[----:B------:R-:W-:-:S00]  /*0410*/  NOP ;  /* 0x0000000000007918 */ /* 0x000fc00000000000 */
        /* <DEDUP_REMOVED lines=14> */
.L_x_1:


//--------------------- .nv.global.init           --------------------------
	.section	.nv.global.init,"aw",@progbits
.nv.global.init:
	.type		_$_str,@object
	.size		_$_str,(_$_str_$_2 - _$_str)
_$_str:
        /*0000*/ 	.byte	0x5f, 0x5f, 0x43, 0x55, 0x44, 0x41, 0x5f, 0x46, 0x54, 0x5a, 0x00
	.type		_$_str_$_2,@object
	.size		_$_str_$_2,(.L_1 - _$_str_$_2)
_$_str_$_2:
        /*000b*/ 	.byte	0x5f, 0x5f, 0x43, 0x55, 0x44, 0x41, 0x5f, 0x50, 0x52, 0x45, 0x43, 0x5f, 0x53, 0x51, 0x52, 0x54
        /*001b*/ 	.byte	0x00
.L_1:


//--------------------- .nv.constant0.triton_poi_fused__native_batch_norm_legit_no_training_60 --------------------------
	.section	.nv.constant0.triton_poi_fused__native_batch_norm_legit_no_training_60,"a",@progbits
	.sectionflags	@""
	.align	4
.nv.constant0.triton_poi_fused__native_batch_norm_legit_no_training_60:
	.zero		580
